//
// Generated by NVIDIA NVVM Compiler
//
// Compiler Build ID: CL-36424714
// Cuda compilation tools, release 13.0, V13.0.88
// Based on NVVM 20.0.0
//

.version 9.0
.target sm_100
.address_size 64

	// .globl	_Z8convolvePA16_hPhii

.visible .entry _Z8convolvePA16_hPhii(
	.param .u64 .ptr .align 1 _Z8convolvePA16_hPhii_param_0,
	.param .u64 .ptr .align 1 _Z8convolvePA16_hPhii_param_1,
	.param .u32 _Z8convolvePA16_hPhii_param_2,
	.param .u32 _Z8convolvePA16_hPhii_param_3
)
{
	.reg .pred 	%p<31>;
	.reg .b16 	%rs<22>;
	.reg .b32 	%r<200>;
	.reg .b64 	%rd<65>;

	ld.param.u64 	%rd8, [_Z8convolvePA16_hPhii_param_0];
	ld.param.u64 	%rd7, [_Z8convolvePA16_hPhii_param_1];
	ld.param.u32 	%r120, [_Z8convolvePA16_hPhii_param_2];
	ld.param.u32 	%r121, [_Z8convolvePA16_hPhii_param_3];
	cvta.to.global.u64 	%rd1, %rd8;
	add.s32 	%r1, %r121, -2;
	add.s32 	%r2, %r120, -2;
	setp.gt.u32 	%p1, %r1, 15;
	mov.b32 	%r168, 0;
	mov.u32 	%r169, %r168;
	@%p1 bra 	$L__BB0_11;
	cvt.u64.u32 	%rd9, %r1;
	add.s64 	%rd2, %rd1, %rd9;
	setp.gt.u32 	%p2, %r2, 15;
	mov.b32 	%r168, 0;
	@%p2 bra 	$L__BB0_3;
	mul.wide.u32 	%rd10, %r2, 16;
	add.s64 	%rd11, %rd2, %rd10;
	ld.global.u8 	%r168, [%rd11];
	mov.b32 	%r169, 1;
$L__BB0_3:
	add.s32 	%r6, %r120, -1;
	setp.gt.u32 	%p3, %r6, 15;
	@%p3 bra 	$L__BB0_5;
	mul.wide.u32 	%rd12, %r6, 16;
	add.s64 	%rd13, %rd2, %rd12;
	ld.global.u8 	%rs1, [%rd13];
	mul.wide.u16 	%r125, %rs1, 4;
	add.s32 	%r168, %r125, %r168;
	or.b32  	%r169, %r169, 4;
$L__BB0_5:
	setp.gt.u32 	%p4, %r120, 15;
	@%p4 bra 	$L__BB0_7;
	mul.wide.u32 	%rd14, %r120, 16;
	add.s64 	%rd15, %rd2, %rd14;
	ld.global.u8 	%rs2, [%rd15];
	mul.wide.u16 	%r126, %rs2, 7;
	add.s32 	%r168, %r126, %r168;
	add.s32 	%r169, %r169, 7;
$L__BB0_7:
	add.s32 	%r15, %r120, 1;
	setp.gt.u32 	%p5, %r15, 15;
	@%p5 bra 	$L__BB0_9;
	mul.wide.u32 	%rd16, %r15, 16;
	add.s64 	%rd17, %rd2, %rd16;
	ld.global.u8 	%rs3, [%rd17];
	mul.wide.u16 	%r127, %rs3, 4;
	add.s32 	%r168, %r127, %r168;
	add.s32 	%r169, %r169, 4;
$L__BB0_9:
	add.s32 	%r20, %r120, 2;
	setp.gt.u32 	%p6, %r20, 15;
	@%p6 bra 	$L__BB0_11;
	mul.wide.u32 	%rd18, %r20, 16;
	add.s64 	%rd19, %rd2, %rd18;
	ld.global.u8 	%r128, [%rd19];
	add.s32 	%r168, %r168, %r128;
	add.s32 	%r169, %r169, 1;
$L__BB0_11:
	add.s32 	%r25, %r121, -1;
	setp.gt.u32 	%p7, %r25, 15;
	@%p7 bra 	$L__BB0_22;
	cvt.u64.u32 	%rd20, %r25;
	add.s64 	%rd3, %rd1, %rd20;
	setp.gt.u32 	%p8, %r2, 15;
	@%p8 bra 	$L__BB0_14;
	mul.wide.u32 	%rd21, %r2, 16;
	add.s64 	%rd22, %rd3, %rd21;
	ld.global.u8 	%rs4, [%rd22];
	mul.wide.u16 	%r129, %rs4, 4;
	add.s32 	%r168, %r129, %r168;
	add.s32 	%r169, %r169, 4;
$L__BB0_14:
	add.s32 	%r30, %r120, -1;
	setp.gt.u32 	%p9, %r30, 15;
	@%p9 bra 	$L__BB0_16;
	mul.wide.u32 	%rd23, %r30, 16;
	add.s64 	%rd24, %rd3, %rd23;
	ld.global.u8 	%rs5, [%rd24];
	mul.wide.u16 	%r130, %rs5, 16;
	add.s32 	%r168, %r130, %r168;
	add.s32 	%r169, %r169, 16;
$L__BB0_16:
	setp.gt.u32 	%p10, %r120, 15;
	@%p10 bra 	$L__BB0_18;
	mul.wide.u32 	%rd25, %r120, 16;
	add.s64 	%rd26, %rd3, %rd25;
	ld.global.u8 	%rs6, [%rd26];
	mul.wide.u16 	%r131, %rs6, 26;
	add.s32 	%r168, %r131, %r168;
	add.s32 	%r169, %r169, 26;
$L__BB0_18:
	add.s32 	%r39, %r120, 1;
	setp.gt.u32 	%p11, %r39, 15;
	@%p11 bra 	$L__BB0_20;
	mul.wide.u32 	%rd27, %r39, 16;
	add.s64 	%rd28, %rd3, %rd27;
	ld.global.u8 	%rs7, [%rd28];
	mul.wide.u16 	%r132, %rs7, 16;
	add.s32 	%r168, %r132, %r168;
	add.s32 	%r169, %r169, 16;
$L__BB0_20:
	add.s32 	%r44, %r120, 2;
	setp.gt.u32 	%p12, %r44, 15;
	@%p12 bra 	$L__BB0_22;
	mul.wide.u32 	%rd29, %r44, 16;
	add.s64 	%rd30, %rd3, %rd29;
	ld.global.u8 	%rs8, [%rd30];
	mul.wide.u16 	%r133, %rs8, 4;
	add.s32 	%r168, %r133, %r168;
	add.s32 	%r169, %r169, 4;
$L__BB0_22:
	setp.gt.u32 	%p13, %r121, 15;
	@%p13 bra 	$L__BB0_33;
	cvt.u64.u32 	%rd31, %r121;
	add.s64 	%rd4, %rd1, %rd31;
	setp.gt.u32 	%p14, %r2, 15;
	@%p14 bra 	$L__BB0_25;
	mul.wide.u32 	%rd32, %r2, 16;
	add.s64 	%rd33, %rd4, %rd32;
	ld.global.u8 	%rs9, [%rd33];
	mul.wide.u16 	%r134, %rs9, 7;
	add.s32 	%r168, %r134, %r168;
	add.s32 	%r169, %r169, 7;
$L__BB0_25:
	add.s32 	%r53, %r120, -1;
	setp.gt.u32 	%p15, %r53, 15;
	@%p15 bra 	$L__BB0_27;
	mul.wide.u32 	%rd34, %r53, 16;
	add.s64 	%rd35, %rd4, %rd34;
	ld.global.u8 	%rs10, [%rd35];
	mul.wide.u16 	%r135, %rs10, 26;
	add.s32 	%r168, %r135, %r168;
	add.s32 	%r169, %r169, 26;
$L__BB0_27:
	setp.gt.u32 	%p16, %r120, 15;
	@%p16 bra 	$L__BB0_29;
	mul.wide.u32 	%rd36, %r120, 16;
	add.s64 	%rd37, %rd4, %rd36;
	ld.global.u8 	%rs11, [%rd37];
	mul.wide.u16 	%r136, %rs11, 41;
	add.s32 	%r168, %r136, %r168;
	add.s32 	%r169, %r169, 41;
$L__BB0_29:
	add.s32 	%r62, %r120, 1;
	setp.gt.u32 	%p17, %r62, 15;
	@%p17 bra 	$L__BB0_31;
	mul.wide.u32 	%rd38, %r62, 16;
	add.s64 	%rd39, %rd4, %rd38;
	ld.global.u8 	%rs12, [%rd39];
	mul.wide.u16 	%r137, %rs12, 26;
	add.s32 	%r168, %r137, %r168;
	add.s32 	%r169, %r169, 26;
$L__BB0_31:
	add.s32 	%r67, %r120, 2;
	setp.gt.u32 	%p18, %r67, 15;
	@%p18 bra 	$L__BB0_33;
	mul.wide.u32 	%rd40, %r67, 16;
	add.s64 	%rd41, %rd4, %rd40;
	ld.global.u8 	%rs13, [%rd41];
	mul.wide.u16 	%r138, %rs13, 7;
	add.s32 	%r168, %r138, %r168;
	add.s32 	%r169, %r169, 7;
$L__BB0_33:
	add.s32 	%r72, %r121, 1;
	setp.gt.u32 	%p19, %r72, 15;
	@%p19 bra 	$L__BB0_44;
	cvt.u64.u32 	%rd42, %r72;
	add.s64 	%rd5, %rd1, %rd42;
	setp.gt.u32 	%p20, %r2, 15;
	@%p20 bra 	$L__BB0_36;
	mul.wide.u32 	%rd43, %r2, 16;
	add.s64 	%rd44, %rd5, %rd43;
	ld.global.u8 	%rs14, [%rd44];
	mul.wide.u16 	%r139, %rs14, 4;
	add.s32 	%r168, %r139, %r168;
	add.s32 	%r169, %r169, 4;
$L__BB0_36:
	add.s32 	%r77, %r120, -1;
	setp.gt.u32 	%p21, %r77, 15;
	@%p21 bra 	$L__BB0_38;
	mul.wide.u32 	%rd45, %r77, 16;
	add.s64 	%rd46, %rd5, %rd45;
	ld.global.u8 	%rs15, [%rd46];
	mul.wide.u16 	%r140, %rs15, 16;
	add.s32 	%r168, %r140, %r168;
	add.s32 	%r169, %r169, 16;
$L__BB0_38:
	setp.gt.u32 	%p22, %r120, 15;
	@%p22 bra 	$L__BB0_40;
	mul.wide.u32 	%rd47, %r120, 16;
	add.s64 	%rd48, %rd5, %rd47;
	ld.global.u8 	%rs16, [%rd48];
	mul.wide.u16 	%r141, %rs16, 26;
	add.s32 	%r168, %r141, %r168;
	add.s32 	%r169, %r169, 26;
$L__BB0_40:
	add.s32 	%r86, %r120, 1;
	setp.gt.u32 	%p23, %r86, 15;
	@%p23 bra 	$L__BB0_42;
	mul.wide.u32 	%rd49, %r86, 16;
	add.s64 	%rd50, %rd5, %rd49;
	ld.global.u8 	%rs17, [%rd50];
	mul.wide.u16 	%r142, %rs17, 16;
	add.s32 	%r168, %r142, %r168;
	add.s32 	%r169, %r169, 16;
$L__BB0_42:
	add.s32 	%r91, %r120, 2;
	setp.gt.u32 	%p24, %r91, 15;
	@%p24 bra 	$L__BB0_44;
	mul.wide.u32 	%rd51, %r91, 16;
	add.s64 	%rd52, %rd5, %rd51;
	ld.global.u8 	%rs18, [%rd52];
	mul.wide.u16 	%r143, %rs18, 4;
	add.s32 	%r168, %r143, %r168;
	add.s32 	%r169, %r169, 4;
$L__BB0_44:
	add.s32 	%r96, %r121, 2;
	setp.gt.u32 	%p25, %r96, 15;
	@%p25 bra 	$L__BB0_55;
	cvt.u64.u32 	%rd53, %r96;
	add.s64 	%rd6, %rd1, %rd53;
	setp.gt.u32 	%p26, %r2, 15;
	@%p26 bra 	$L__BB0_47;
	mul.wide.u32 	%rd54, %r2, 16;
	add.s64 	%rd55, %rd6, %rd54;
	ld.global.u8 	%r144, [%rd55];
	add.s32 	%r168, %r168, %r144;
	add.s32 	%r169, %r169, 1;
$L__BB0_47:
	add.s32 	%r101, %r120, -1;
	setp.gt.u32 	%p27, %r101, 15;
	@%p27 bra 	$L__BB0_49;
	mul.wide.u32 	%rd56, %r101, 16;
	add.s64 	%rd57, %rd6, %rd56;
	ld.global.u8 	%rs19, [%rd57];
	mul.wide.u16 	%r145, %rs19, 4;
	add.s32 	%r168, %r145, %r168;
	add.s32 	%r169, %r169, 4;
$L__BB0_49:
	setp.gt.u32 	%p28, %r120, 15;
	@%p28 bra 	$L__BB0_51;
	mul.wide.u32 	%rd58, %r120, 16;
	add.s64 	%rd59, %rd6, %rd58;
	ld.global.u8 	%rs20, [%rd59];
	mul.wide.u16 	%r146, %rs20, 7;
	add.s32 	%r168, %r146, %r168;
	add.s32 	%r169, %r169, 7;
$L__BB0_51:
	add.s32 	%r110, %r120, 1;
	setp.gt.u32 	%p29, %r110, 15;
	@%p29 bra 	$L__BB0_53;
	mul.wide.u32 	%rd60, %r110, 16;
	add.s64 	%rd61, %rd6, %rd60;
	ld.global.u8 	%rs21, [%rd61];
	mul.wide.u16 	%r147, %rs21, 4;
	add.s32 	%r168, %r147, %r168;
	add.s32 	%r169, %r169, 4;
$L__BB0_53:
	add.s32 	%r115, %r120, 2;
	setp.gt.u32 	%p30, %r115, 15;
	@%p30 bra 	$L__BB0_55;
	mul.wide.u32 	%rd62, %r115, 16;
	add.s64 	%rd63, %rd6, %rd62;
	ld.global.u8 	%r148, [%rd63];
	add.s32 	%r168, %r168, %r148;
	add.s32 	%r169, %r169, 1;
$L__BB0_55:
	div.u32 	%r149, %r168, %r169;
	cvta.to.global.u64 	%rd64, %rd7;
	st.global.u8 	[%rd64], %r149;
	ret;

}


// ===== COMPILED SASS (sm_100) =====

	.target	sm_100

	.elftype	@"ET_EXEC"


//--------------------- .note.nv.tkinfo           --------------------------
	.section	.note.nv.tkinfo,"",@"SHT_NOTE"
	.sectionflags	@"SHF_NOTE_NV_TKINFO"
	.tkinfo
        /*0018*/ 	.word	0x00000002
        /*0030*/ 	.string	""
        /*0030*/ 	.string	"ptxas"
        /*0030*/ 	.string	"Cuda compilation tools, release 13.0, V13.0.88"
        /*0030*/ 	.string	"Build cuda_13.0.r13.0/compiler.36424714_0"
        /*0030*/ 	.string	"-arch sm_100 -m 64 "



//--------------------- .note.nv.cuinfo           --------------------------
	.section	.note.nv.cuinfo,"",@"SHT_NOTE"
	.sectionflags	@"SHF_NOTE_NV_CUINFO"
        /*0018*/ 	.short	0x0002
        /*001a*/ 	.short	0x0064
        /*001c*/ 	.short	0x0082
	.zero		2


//--------------------- .nv.info                  --------------------------
	.section	.nv.info,"",@"SHT_CUDA_INFO"
	.align	4


	//----- nvinfo : EIATTR_REGCOUNT
	.align		4
        /*0000*/ 	.byte	0x04, 0x2f
        /*0002*/ 	.short	(.L_1 - .L_0)
	.align		4
.L_0:
        /*0004*/ 	.word	index@(_Z8convolvePA16_hPhii)
        /*0008*/ 	.word	0x0000001a


	//----- nvinfo : EIATTR_FRAME_SIZE
	.align		4
.L_1:
        /*000c*/ 	.byte	0x04, 0x11
        /*000e*/ 	.short	(.L_3 - .L_2)
	.align		4
.L_2:
        /*0010*/ 	.word	index@(_Z8convolvePA16_hPhii)
        /*0014*/ 	.word	0x00000000


	//----- nvinfo : EIATTR_MIN_STACK_SIZE
	.align		4
.L_3:
        /*0018*/ 	.byte	0x04, 0x12
        /*001a*/ 	.short	(.L_5 - .L_4)
	.align		4
.L_4:
        /*001c*/ 	.word	index@(_Z8convolvePA16_hPhii)
        /*0020*/ 	.word	0x00000000
.L_5:


//--------------------- .nv.compat                --------------------------
	.section	.nv.compat,"",@"SHT_CUDA_COMPAT_INFO"
	.align	4
        /*0000*/ 	.byte	0x02, 0x09, 0x00, 0x00, 0x02, 0x02, 0x01, 0x00, 0x02, 0x05, 0x05, 0x00, 0x03, 0x07, 0x01, 0x01
        /*0010*/ 	.byte	0x02, 0x03, 0x00, 0x00, 0x02, 0x06, 0x01, 0x00, 0x04, 0x0b, 0x08, 0x00, 0x09, 0x00, 0x00, 0x00
        /*0020*/ 	.byte	0x00, 0x00, 0x00, 0x00


//--------------------- .nv.info._Z8convolvePA16_hPhii --------------------------
	.section	.nv.info._Z8convolvePA16_hPhii,"",@"SHT_CUDA_INFO"
	.sectionflags	@""
	.align	4


	//----- nvinfo : EIATTR_CUDA_API_VERSION
	.align		4
        /*0000*/ 	.byte	0x04, 0x37
        /*0002*/ 	.short	(.L_7 - .L_6)
.L_6:
        /*0004*/ 	.word	0x00000082


	//----- nvinfo : EIATTR_KPARAM_INFO
	.align		4
.L_7:
        /*0008*/ 	.byte	0x04, 0x17
        /*000a*/ 	.short	(.L_9 - .L_8)
.L_8:
        /*000c*/ 	.word	0x00000000
        /*0010*/ 	.short	0x0003
        /*0012*/ 	.short	0x0014
        /*0014*/ 	.byte	0x00, 0xf0, 0x11, 0x00


	//----- nvinfo : EIATTR_KPARAM_INFO
	.align		4
.L_9:
        /*0018*/ 	.byte	0x04, 0x17
        /*001a*/ 	.short	(.L_11 - .L_10)
.L_10:
        /*001c*/ 	.word	0x00000000
        /*0020*/ 	.short	0x0002
        /*0022*/ 	.short	0x0010
        /*0024*/ 	.byte	0x00, 0xf0, 0x11, 0x00


	//----- nvinfo : EIATTR_KPARAM_INFO
	.align		4
.L_11:
        /*0028*/ 	.byte	0x04, 0x17
        /*002a*/ 	.short	(.L_13 - .L_12)
.L_12:
        /*002c*/ 	.word	0x00000000
        /*0030*/ 	.short	0x0001
        /*0032*/ 	.short	0x0008
        /*0034*/ 	.byte	0x00, 0xf5, 0x21, 0x00


	//----- nvinfo : EIATTR_KPARAM_INFO
	.align		4
.L_13:
        /*0038*/ 	.byte	0x04, 0x17
        /*003a*/ 	.short	(.L_15 - .L_14)
.L_14:
        /*003c*/ 	.word	0x00000000
        /*0040*/ 	.short	0x0000
        /*0042*/ 	.short	0x0000
        /*0044*/ 	.byte	0x00, 0xf5, 0x21, 0x00


	//----- nvinfo : EIATTR_SPARSE_MMA_MASK
	.align		4
.L_15:
        /*0048*/ 	.byte	0x03, 0x50
        /*004a*/ 	.short	0x0000


	//----- nvinfo : EIATTR_MAXREG_COUNT
	.align		4
        /*004c*/ 	.byte	0x03, 0x1b
        /*004e*/ 	.short	0x00ff


	//----- nvinfo : EIATTR_MERCURY_ISA_VERSION
	.align		4
        /*0050*/ 	.byte	0x03, 0x5f
        /*0052*/ 	.short	0x0101


	//----- nvinfo : EIATTR_VRC_CTA_INIT_COUNT
	.align		4
        /*0054*/ 	.byte	0x02, 0x4a
	.zero		1
	.zero		1


	//----- nvinfo : EIATTR_EXIT_INSTR_OFFSETS
	.align		4
        /*0058*/ 	.byte	0x04, 0x1c
        /*005a*/ 	.short	(.L_17 - .L_16)


	//   ....[0]....
.L_16:
        /*005c*/ 	.word	0x00000c20


	//----- nvinfo : EIATTR_CBANK_PARAM_SIZE
	.align		4
.L_17:
        /*0060*/ 	.byte	0x03, 0x19
        /*0062*/ 	.short	0x0018


	//----- nvinfo : EIATTR_PARAM_CBANK
	.align		4
        /*0064*/ 	.byte	0x04, 0x0a
        /*0066*/ 	.short	(.L_19 - .L_18)
	.align		4
.L_18:
        /*0068*/ 	.word	index@(.nv.constant0._Z8convolvePA16_hPhii)
        /*006c*/ 	.short	0x0380
        /*006e*/ 	.short	0x0018


	//----- nvinfo : EIATTR_SW_WAR
	.align		4
.L_19:
        /*0070*/ 	.byte	0x04, 0x36
        /*0072*/ 	.short	(.L_21 - .L_20)
.L_20:
        /*0074*/ 	.word	0x00000008
.L_21:


//--------------------- .nv.callgraph             --------------------------
	.section	.nv.callgraph,"",@"SHT_CUDA_CALLGRAPH"
	.align	4
	.sectionentsize	8
	.align		4
        /*0000*/ 	.word	0x00000000
	.align		4
        /*0004*/ 	.word	0xffffffff
	.align		4
        /*0008*/ 	.word	0x00000000
	.align		4
        /*000c*/ 	.word	0xfffffffe
	.align		4
        /*0010*/ 	.word	0x00000000
	.align		4
        /*0014*/ 	.word	0xfffffffd
	.align		4
        /*0018*/ 	.word	0x00000000
	.align		4
        /*001c*/ 	.word	0xfffffffc


//--------------------- .text._Z8convolvePA16_hPhii --------------------------
	.section	.text._Z8convolvePA16_hPhii,"ax",@progbits
	.align	128
        .global         _Z8convolvePA16_hPhii
        .type           _Z8convolvePA16_hPhii,@function
        .size           _Z8convolvePA16_hPhii,(.L_x_6 - _Z8convolvePA16_hPhii)
        .other          _Z8convolvePA16_hPhii,@"STO_CUDA_ENTRY STV_DEFAULT"
_Z8convolvePA16_hPhii:
.text._Z8convolvePA16_hPhii:
[----:B------:R-:W-:Y:S08]  /*0000*/  LDC R1, c[0x0][0x37c] ;  /* 0x0000df00ff017b82 */ /* 0x000ff00000000800 */
[----:B------:R-:W0:Y:S01]  /*0010*/  LDC.64 R2, c[0x0][0x390] ;  /* 0x0000e400ff027b82 */ /* 0x000e220000000a00 */
[----:B------:R-:W1:Y:S01]  /*0020*/  LDCU.64 UR4, c[0x0][0x358] ;  /* 0x00006b00ff0477ac */ /* 0x000e620008000a00 */
[----:B------:R-:W-:-:S02]  /*0030*/  HFMA2 R5, -RZ, RZ, 0, 0 ;  /* 0x00000000ff057431 */ /* 0x000fc400000001ff */
[----:B------:R-:W-:Y:S02]  /*0040*/  IMAD.MOV.U32 R0, RZ, RZ, RZ ;  /* 0x000000ffff007224 */ /* 0x000fe400078e00ff */
[C---:B0-----:R-:W-:Y:S01]  /*0050*/  VIADD R11, R3.reuse, 0xfffffffe ;  /* 0xfffffffe030b7836 */ /* 0x041fe20000000000 */
[C---:B------:R-:W-:Y:S01]  /*0060*/  IADD3 R13, PT, PT, R3.reuse, -0x1, RZ ;  /* 0xffffffff030d7810 */ /* 0x040fe20007ffe0ff */
[C---:B------:R-:W-:Y:S01]  /*0070*/  VIADD R9, R3.reuse, 0x1 ;  /* 0x0000000103097836 */ /* 0x040fe20000000000 */
[----:B------:R-:W-:Y:S01]  /*0080*/  IADD3 R7, PT, PT, R3, 0x2, RZ ;  /* 0x0000000203077810 */ /* 0x000fe20007ffe0ff */
[----:B------:R-:W-:Y:S01]  /*0090*/  VIADD R4, R2, 0xfffffffe ;  /* 0xfffffffe02047836 */ /* 0x000fe20000000000 */
[----:B------:R-:W-:Y:S02]  /*00a0*/  ISETP.GT.U32.AND P4, PT, R11, 0xf, PT ;  /* 0x0000000f0b00780c */ /* 0x000fe40003f84070 */
[----:B------:R-:W-:Y:S02]  /*00b0*/  ISETP.GT.U32.AND P0, PT, R3, 0xf, PT ;  /* 0x0000000f0300780c */ /* 0x000fe40003f04070 */
[----:B------:R-:W-:-:S02]  /*00c0*/  ISETP.GT.U32.AND P1, PT, R13, 0xf, PT ;  /* 0x0000000f0d00780c */ /* 0x000fc40003f24070 */
[----:B------:R-:W-:Y:S02]  /*00d0*/  ISETP.GT.U32.AND P2, PT, R9, 0xf, PT ;  /* 0x0000000f0900780c */ /* 0x000fe40003f44070 */
[----:B------:R-:W-:-:S05]  /*00e0*/  ISETP.GT.U32.AND P3, PT, R7, 0xf, PT ;  /* 0x0000000f0700780c */ /* 0x000fca0003f64070 */
[----:B-1----:R-:W-:Y:S08]  /*00f0*/  @P4 BRA `(.L_x_0) ;  /* 0x0000000000784947 */ /* 0x002ff00003800000 */
[----:B------:R-:W0:Y:S01]  /*0100*/  LDC.64 R14, c[0x0][0x380] ;  /* 0x0000e000ff0e7b82 */ /* 0x000e220000000a00 */
[----:B------:R-:W-:Y:S02]  /*0110*/  IADD3 R17, PT, PT, R2, -0x1, RZ ;  /* 0xffffffff02117810 */ /* 0x000fe40007ffe0ff */
[----:B------:R-:W-:Y:S02]  /*0120*/  ISETP.GT.U32.AND P6, PT, R4, 0xf, PT ;  /* 0x0000000f0400780c */ /* 0x000fe40003fc4070 */
[----:B------:R-:W-:Y:S02]  /*0130*/  ISETP.GT.U32.AND P4, PT, R17, 0xf, PT ;  /* 0x0000000f1100780c */ /* 0x000fe40003f84070 */
[----:B0-----:R-:W-:-:S05]  /*0140*/  IADD3 R10, P5, PT, R11, R14, RZ ;  /* 0x0000000e0b0a7210 */ /* 0x001fca0007fbe0ff */
[----:B------:R-:W-:-:S06]  /*0150*/  IMAD.X R11, RZ, RZ, R15, P5 ;  /* 0x000000ffff0b7224 */ /* 0x000fcc00028e060f */
[----:B------:R-:W-:-:S04]  /*0160*/  @!P4 IMAD.WIDE.U32 R16, R17, 0x10, R10 ;  /* 0x000000101110c825 */ /* 0x000fc800078e000a */
[----:B------:R-:W-:Y:S02]  /*0170*/  @!P6 IMAD.WIDE.U32 R14, R4, 0x10, R10 ;  /* 0x00000010040ee825 */ /* 0x000fe400078e000a */
[----:B------:R-:W2:Y:S04]  /*0180*/  @!P4 LDG.E.U8 R17, desc[UR4][R16.64] ;  /* 0x000000041011c981 */ /* 0x000ea8000c1e1100 */
[----:B------:R0:W2:Y:S01]  /*0190*/  @!P6 LDG.E.U8 R0, desc[UR4][R14.64] ;  /* 0x000000040e00e981 */ /* 0x0000a2000c1e1100 */
[C---:B------:R-:W-:Y:S02]  /*01a0*/  ISETP.GT.U32.AND P5, PT, R2.reuse, 0xf, PT ;  /* 0x0000000f0200780c */ /* 0x040fe40003fa4070 */
[C---:B------:R-:W-:Y:S01]  /*01b0*/  IADD3 R21, PT, PT, R2.reuse, 0x1, RZ ;  /* 0x0000000102157810 */ /* 0x040fe20007ffe0ff */
[----:B------:R-:W-:Y:S01]  /*01c0*/  VIADD R23, R2, 0x2 ;  /* 0x0000000202177836 */ /* 0x000fe20000000000 */
[----:B------:R-:W-:-:S02]  /*01d0*/  @!P6 MOV R5, 0x1 ;  /* 0x000000010005e802 */ /* 0x000fc40000000f00 */
[----:B------:R-:W-:Y:S02]  /*01e0*/  ISETP.GT.U32.AND P6, PT, R21, 0xf, PT ;  /* 0x0000000f1500780c */ /* 0x000fe40003fc4070 */
[----:B------:R-:W-:-:S05]  /*01f0*/  @!P4 LOP3.LUT R5, R5, 0x4, RZ, 0xfc, !PT ;  /* 0x000000040505c812 */ /* 0x000fca00078efcff */
[----:B------:R-:W-:-:S06]  /*0200*/  @!P5 IMAD.WIDE.U32 R18, R2, 0x10, R10 ;  /* 0x000000100212d825 */ /* 0x000fcc00078e000a */
[----:B0-----:R-:W-:Y:S01]  /*0210*/  @!P6 IMAD.WIDE.U32 R14, R21, 0x10, R10 ;  /* 0x00000010150ee825 */ /* 0x001fe200078e000a */
[----:B------:R-:W3:Y:S05]  /*0220*/  @!P5 LDG.E.U8 R19, desc[UR4][R18.64] ;  /* 0x000000041213d981 */ /* 0x000eea000c1e1100 */
[----:B------:R-:W4:Y:S01]  /*0230*/  @!P6 LDG.E.U8 R15, desc[UR4][R14.64] ;  /* 0x000000040e0fe981 */ /* 0x000f22000c1e1100 */
[----:B--2---:R-:W-:Y:S01]  /*0240*/  @!P4 IMAD R0, R17, 0x4, R0 ;  /* 0x000000041100c824 */ /* 0x004fe200078e0200 */
[----:B------:R-:W-:-:S13]  /*0250*/  ISETP.GT.U32.AND P4, PT, R23, 0xf, PT ;  /* 0x0000000f1700780c */ /* 0x000fda0003f84070 */
[----:B------:R-:W-:-:S06]  /*0260*/  @!P4 IMAD.WIDE.U32 R10, R23, 0x10, R10 ;  /* 0x00000010170ac825 */ /* 0x000fcc00078e000a */
[----:B------:R-:W2:Y:S01]  /*0270*/  @!P4 LDG.E.U8 R11, desc[UR4][R10.64] ;  /* 0x000000040a0bc981 */ /* 0x000ea2000c1e1100 */
[----:B---3--:R-:W-:Y:S01]  /*0280*/  @!P5 IMAD R0, R19, 0x7, R0 ;  /* 0x000000071300d824 */ /* 0x008fe200078e0200 */
[----:B------:R-:W-:-:S04]  /*0290*/  @!P5 IADD3 R5, PT, PT, R5, 0x7, RZ ;  /* 0x000000070505d810 */ /* 0x000fc80007ffe0ff */
[----:B----4-:R-:W-:Y:S01]  /*02a0*/  @!P6 LEA R0, R15, R0, 0x2 ;  /* 0x000000000f00e211 */ /* 0x010fe200078e10ff */
[----:B------:R-:W-:-:S04]  /*02b0*/  @!P6 VIADD R5, R5, 0x4 ;  /* 0x000000040505e836 */ /* 0x000fc80000000000 */
[----:B------:R-:W-:Y:S01]  /*02c0*/  @!P4 VIADD R5, R5, 0x1 ;  /* 0x000000010505c836 */ /* 0x000fe20000000000 */
[----:B--2---:R-:W-:-:S07]  /*02d0*/  @!P4 IADD3 R0, PT, PT, R0, R11, RZ ;  /* 0x0000000b0000c210 */ /* 0x004fce0007ffe0ff */
.L_x_0:
[----:B------:R-:W-:Y:S05]  /*02e0*/  @P1 BRA `(.L_x_1) ;  /* 0x00000000007c1947 */ /* 0x000fea0003800000 */
[----:B------:R-:W0:Y:S01]  /*02f0*/  LDC.64 R10, c[0x0][0x380] ;  /* 0x0000e000ff0a7b82 */ /* 0x000e220000000a00 */
[----:B------:R-:W-:Y:S02]  /*0300*/  ISETP.GT.U32.AND P1, PT, R4, 0xf, PT ;  /* 0x0000000f0400780c */ /* 0x000fe40003f24070 */
[----:B0-----:R-:W-:-:S05]  /*0310*/  IADD3 R10, P4, PT, R13, R10, RZ ;  /* 0x0000000a0d0a7210 */ /* 0x001fca0007f9e0ff */
[----:B------:R-:W-:-:S06]  /*0320*/  IMAD.X R11, RZ, RZ, R11, P4 ;  /* 0x000000ffff0b7224 */ /* 0x000fcc00020e060b */
[----:B------:R-:W-:-:S06]  /*0330*/  @!P1 IMAD.WIDE.U32 R12, R4, 0x10, R10 ;  /* 0x00000010040c9825 */ /* 0x000fcc00078e000a */
[----:B------:R-:W2:Y:S01]  /*0340*/  @!P1 LDG.E.U8 R13, desc[UR4][R12.64] ;  /* 0x000000040c0d9981 */ /* 0x000ea2000c1e1100 */
[C---:B------:R-:W-:Y:S01]  /*0350*/  IADD3 R15, PT, PT, R2.reuse, -0x1, RZ ;  /* 0xffffffff020f7810 */ /* 0x040fe20007ffe0ff */
[C---:B------:R-:W-:Y:S01]  /*0360*/  VIADD R17, R2.reuse, 0x1 ;  /* 0x0000000102117836 */ /* 0x040fe20000000000 */
[C---:B------:R-:W-:Y:S02]  /*0370*/  ISETP.GT.U32.AND P5, PT, R2.reuse, 0xf, PT ;  /* 0x0000000f0200780c */ /* 0x040fe40003fa4070 */
[----:B------:R-:W-:Y:S02]  /*0380*/  ISETP.GT.U32.AND P6, PT, R15, 0xf, PT ;  /* 0x0000000f0f00780c */ /* 0x000fe40003fc4070 */
[----:B------:R-:W-:Y:S02]  /*0390*/  IADD3 R19, PT, PT, R2, 0x2, RZ ;  /* 0x0000000202137810 */ /* 0x000fe40007ffe0ff */
[----:B------:R-:W-:Y:S02]  /*03a0*/  ISETP.GT.U32.AND P4, PT, R17, 0xf, PT ;  /* 0x0000000f1100780c */ /* 0x000fe40003f84070 */
[----:B------:R-:W-:-:S07]  /*03b0*/  @!P1 IADD3 R5, PT, PT, R5, 0x4, RZ ;  /* 0x0000000405059810 */ /* 0x000fce0007ffe0ff */
[----:B------:R-:W-:-:S04]  /*03c0*/  @!P6 IMAD.WIDE.U32 R14, R15, 0x10, R10 ;  /* 0x000000100f0ee825 */ /* 0x000fc800078e000a */
[----:B------:R-:W-:Y:S02]  /*03d0*/  @!P4 IMAD.WIDE.U32 R16, R17, 0x10, R10 ;  /* 0x000000101110c825 */ /* 0x000fe400078e000a */
[----:B------:R-:W3:Y:S04]  /*03e0*/  @!P6 LDG.E.U8 R15, desc[UR4][R14.64] ;  /* 0x000000040e0fe981 */ /* 0x000ee8000c1e1100 */
[----:B------:R-:W4:Y:S01]  /*03f0*/  @!P4 LDG.E.U8 R17, desc[UR4][R16.64] ;  /* 0x000000041011c981 */ /* 0x000f22000c1e1100 */
[----:B--2---:R-:W-:Y:S01]  /*0400*/  @!P1 IMAD R0, R13, 0x4, R0 ;  /* 0x000000040d009824 */ /* 0x004fe200078e0200 */
[----:B------:R-:W-:Y:S01]  /*0410*/  ISETP.GT.U32.AND P1, PT, R19, 0xf, PT ;  /* 0x0000000f1300780c */ /* 0x000fe20003f24070 */
[----:B------:R-:W-:-:S06]  /*0420*/  @!P5 IMAD.WIDE.U32 R12, R2, 0x10, R10 ;  /* 0x00000010020cd825 */ /* 0x000fcc00078e000a */
[----:B------:R-:W2:Y:S06]  /*0430*/  @!P5 LDG.E.U8 R13, desc[UR4][R12.64] ;  /* 0x000000040c0dd981 */ /* 0x000eac000c1e1100 */
[----:B------:R-:W-:-:S06]  /*0440*/  @!P1 IMAD.WIDE.U32 R10, R19, 0x10, R10 ;  /* 0x00000010130a9825 */ /* 0x000fcc00078e000a */
[----:B------:R-:W5:Y:S01]  /*0450*/  @!P1 LDG.E.U8 R11, desc[UR4][R10.64] ;  /* 0x000000040a0b9981 */ /* 0x000f62000c1e1100 */
[----:B------:R-:W-:Y:S01]  /*0460*/  @!P6 IADD3 R5, PT, PT, R5, 0x10, RZ ;  /* 0x000000100505e810 */ /* 0x000fe20007ffe0ff */
[----:B---3--:R-:W-:-:S04]  /*0470*/  @!P6 IMAD R0, R15, 0x10, R0 ;  /* 0x000000100f00e824 */ /* 0x008fc800078e0200 */
[----:B------:R-:W-:-:S05]  /*0480*/  @!P5 VIADD R5, R5, 0x1a ;  /* 0x0000001a0505d836 */ /* 0x000fca0000000000 */
[----:B------:R-:W-:-:S04]  /*0490*/  @!P4 IADD3 R5, PT, PT, R5, 0x10, RZ ;  /* 0x000000100505c810 */ /* 0x000fc80007ffe0ff */
[----:B------:R-:W-:Y:S01]  /*04a0*/  @!P1 IADD3 R5, PT, PT, R5, 0x4, RZ ;  /* 0x0000000405059810 */ /* 0x000fe20007ffe0ff */
[----:B--2---:R-:W-:-:S04]  /*04b0*/  @!P5 IMAD R0, R13, 0x1a, R0 ;  /* 0x0000001a0d00d824 */ /* 0x004fc800078e0200 */
[----:B----4-:R-:W-:-:S04]  /*04c0*/  @!P4 IMAD R0, R17, 0x10, R0 ;  /* 0x000000101100c824 */ /* 0x010fc800078e0200 */
[----:B-----5:R-:W-:-:S07]  /*04d0*/  @!P1 IMAD R0, R11, 0x4, R0 ;  /* 0x000000040b009824 */ /* 0x020fce00078e0200 */
.L_x_1:
[----:B------:R-:W-:Y:S05]  /*04e0*/  @P0 BRA `(.L_x_2) ;  /* 0x00000000007c0947 */ /* 0x000fea0003800000 */
[----:B------:R-:W0:Y:S01]  /*04f0*/  LDC.64 R10, c[0x0][0x380] ;  /* 0x0000e000ff0a7b82 */ /* 0x000e220000000a00 */
[----:B------:R-:W-:Y:S02]  /*0500*/  ISETP.GT.U32.AND P1, PT, R4, 0xf, PT ;  /* 0x0000000f0400780c */ /* 0x000fe40003f24070 */
[C---:B------:R-:W-:Y:S02]  /*0510*/  IADD3 R15, PT, PT, R2.reuse, -0x1, RZ ;  /* 0xffffffff020f7810 */ /* 0x040fe40007ffe0ff */
[C---:B------:R-:W-:Y:S02]  /*0520*/  IADD3 R19, PT, PT, R2.reuse, 0x1, RZ ;  /* 0x0000000102137810 */ /* 0x040fe40007ffe0ff */
[----:B------:R-:W-:Y:S02]  /*0530*/  ISETP.GT.U32.AND P0, PT, R15, 0xf, PT ;  /* 0x0000000f0f00780c */ /* 0x000fe40003f04070 */
[----:B------:R-:W-:Y:S02]  /*0540*/  ISETP.GT.U32.AND P5, PT, R19, 0xf, PT ;  /* 0x0000000f1300780c */ /* 0x000fe40003fa4070 */
[----:B0-----:R-:W-:Y:S01]  /*0550*/  IADD3 R10, P4, PT, R3, R10, RZ ;  /* 0x0000000a030a7210 */ /* 0x001fe20007f9e0ff */
[----:B------:R-:W-:-:S04]  /*0560*/  VIADD R3, R2, 0x2 ;  /* 0x0000000202037836 */ /* 0x000fc80000000000 */
[----:B------:R-:W-:Y:S01]  /*0570*/  IMAD.X R11, RZ, RZ, R11, P4 ;  /* 0x000000ffff0b7224 */ /* 0x000fe200020e060b */
[----:B------:R-:W-:Y:S01]  /*0580*/  ISETP.GT.U32.AND P4, PT, R2, 0xf, PT ;  /* 0x0000000f0200780c */ /* 0x000fe20003f84070 */
[----:B------:R-:W-:Y:S01]  /*0590*/  @!P1 IMAD.WIDE.U32 R12, R4, 0x10, R10 ;  /* 0x00000010040c9825 */ /* 0x000fe200078e000a */
[----:B------:R-:W-:-:S03]  /*05a0*/  ISETP.GT.U32.AND P6, PT, R3, 0xf, PT ;  /* 0x0000000f0300780c */ /* 0x000fc60003fc4070 */
[--C-:B------:R-:W-:Y:S02]  /*05b0*/  @!P0 IMAD.WIDE.U32 R14, R15, 0x10, R10.reuse ;  /* 0x000000100f0e8825 */ /* 0x100fe400078e000a */
[----:B------:R-:W2:Y:S06]  /*05c0*/  @!P1 LDG.E.U8 R13, desc[UR4][R12.64] ;  /* 0x000000040c0d9981 */ /* 0x000eac000c1e1100 */
[--C-:B------:R-:W-:Y:S01]  /*05d0*/  @!P4 IMAD.WIDE.U32 R16, R2, 0x10, R10.reuse ;  /* 0x000000100210c825 */ /* 0x100fe200078e000a */
[----:B------:R-:W3:Y:S03]  /*05e0*/  @!P0 LDG.E.U8 R15, desc[UR4][R14.64] ;  /* 0x000000040e0f8981 */ /* 0x000ee6000c1e1100 */
[----:B------:R-:W-:-:S02]  /*05f0*/  @!P5 IMAD.WIDE.U32 R18, R19, 0x10, R10 ;  /* 0x000000101312d825 */ /* 0x000fc400078e000a */
[----:B------:R-:W4:Y:S02]  /*0600*/  @!P4 LDG.E.U8 R17, desc[UR4][R16.64] ;  /* 0x000000041011c981 */ /* 0x000f24000c1e1100 */
[----:B------:R-:W-:Y:S02]  /*0610*/  @!P6 IMAD.WIDE.U32 R10, R3, 0x10, R10 ;  /* 0x00000010030ae825 */ /* 0x000fe400078e000a */
[----:B------:R-:W5:Y:S04]  /*0620*/  @!P5 LDG.E.U8 R19, desc[UR4][R18.64] ;  /* 0x000000041213d981 */ /* 0x000f68000c1e1100 */
[----:B------:R-:W5:Y:S01]  /*0630*/  @!P6 LDG.E.U8 R11, desc[UR4][R10.64] ;  /* 0x000000040a0be981 */ /* 0x000f62000c1e1100 */
[----:B------:R-:W-:-:S05]  /*0640*/  @!P1 IADD3 R5, PT, PT, R5, 0x7, RZ ;  /* 0x0000000705059810 */ /* 0x000fca0007ffe0ff */
[----:B------:R-:W-:-:S05]  /*0650*/  @!P0 VIADD R5, R5, 0x1a ;  /* 0x0000001a05058836 */ /* 0x000fca0000000000 */
[----:B------:R-:W-:-:S05]  /*0660*/  @!P4 IADD3 R5, PT, PT, R5, 0x29, RZ ;  /* 0x000000290505c810 */ /* 0x000fca0007ffe0ff */
[----:B------:R-:W-:-:S05]  /*0670*/  @!P5 VIADD R5, R5, 0x1a ;  /* 0x0000001a0505d836 */ /* 0x000fca0000000000 */
[----:B------:R-:W-:Y:S01]  /*0680*/  @!P6 IADD3 R5, PT, PT, R5, 0x7, RZ ;  /* 0x000000070505e810 */ /* 0x000fe20007ffe0ff */
[----:B--2---:R-:W-:-:S04]  /*0690*/  @!P1 IMAD R0, R13, 0x7, R0 ;  /* 0x000000070d009824 */ /* 0x004fc800078e0200 */
[----:B---3--:R-:W-:-:S04]  /*06a0*/  @!P0 IMAD R0, R15, 0x1a, R0 ;  /* 0x0000001a0f008824 */ /* 0x008fc800078e0200 */
[----:B----4-:R-:W-:-:S04]  /*06b0*/  @!P4 IMAD R0, R17, 0x29, R0 ;  /* 0x000000291100c824 */ /* 0x010fc800078e0200 */
[----:B-----5:R-:W-:-:S04]  /*06c0*/  @!P5 IMAD R0, R19, 0x1a, R0 ;  /* 0x0000001a1300d824 */ /* 0x020fc800078e0200 */
[----:B------:R-:W-:-:S07]  /*06d0*/  @!P6 IMAD R0, R11, 0x7, R0 ;  /* 0x000000070b00e824 */ /* 0x000fce00078e0200 */
.L_x_2:
[----:B------:R-:W-:Y:S05]  /*06e0*/  @P2 BRA `(.L_x_3) ;  /* 0x00000000007c2947 */ /* 0x000fea0003800000 */
[----:B------:R-:W0:Y:S01]  /*06f0*/  LDC.64 R10, c[0x0][0x380] ;  /* 0x0000e000ff0a7b82 */ /* 0x000e220000000a00 */
[----:B------:R-:W-:Y:S01]  /*0700*/  VIADD R13, R2, 0xffffffff ;  /* 0xffffffff020d7836 */ /* 0x000fe20000000000 */
[----:B------:R-:W-:Y:S01]  /*0710*/  ISETP.GT.U32.AND P1, PT, R4, 0xf, PT ;  /* 0x0000000f0400780c */ /* 0x000fe20003f24070 */
[C---:B------:R-:W-:Y:S01]  /*0720*/  VIADD R17, R2.reuse, 0x1 ;  /* 0x0000000102117836 */ /* 0x040fe20000000000 */
[----:B------:R-:W-:Y:S02]  /*0730*/  IADD3 R3, PT, PT, R2, 0x2, RZ ;  /* 0x0000000202037810 */ /* 0x000fe40007ffe0ff */
[----:B------:R-:W-:Y:S02]  /*0740*/  ISETP.GT.U32.AND P2, PT, R13, 0xf, PT ;  /* 0x0000000f0d00780c */ /* 0x000fe40003f44070 */
[----:B------:R-:W-:Y:S02]  /*0750*/  ISETP.GT.U32.AND P4, PT, R17, 0xf, PT ;  /* 0x0000000f1100780c */ /* 0x000fe40003f84070 */
[----:B------:R-:W-:-:S02]  /*0760*/  ISETP.GT.U32.AND P5, PT, R3, 0xf, PT ;  /* 0x0000000f0300780c */ /* 0x000fc40003fa4070 */
[----:B0-----:R-:W-:-:S04]  /*0770*/  IADD3 R8, P0, PT, R9, R10, RZ ;  /* 0x0000000a09087210 */ /* 0x001fc80007f1e0ff */
[----:B------:R-:W-:Y:S02]  /*0780*/  IADD3.X R9, PT, PT, RZ, R11, RZ, P0, !PT ;  /* 0x0000000bff097210 */ /* 0x000fe400007fe4ff */
[----:B------:R-:W-:Y:S01]  /*0790*/  ISETP.GT.U32.AND P0, PT, R2, 0xf, PT ;  /* 0x0000000f0200780c */ /* 0x000fe20003f04070 */
[----:B------:R-:W-:-:S04]  /*07a0*/  @!P1 IMAD.WIDE.U32 R10, R4, 0x10, R8 ;  /* 0x00000010040a9825 */ /* 0x000fc800078e0008 */
        /* <DEDUP_REMOVED lines=9> */
[----:B------:R-:W-:-:S04]  /*0840*/  @!P1 IADD3 R5, PT, PT, R5, 0x4, RZ ;  /* 0x0000000405059810 */ /* 0x000fc80007ffe0ff */
[----:B------:R-:W-:-:S05]  /*0850*/  @!P2 IADD3 R5, PT, PT, R5, 0x10, RZ ;  /* 0x000000100505a810 */ /* 0x000fca0007ffe0ff */
[----:B------:R-:W-:-:S05]  /*0860*/  @!P0 VIADD R5, R5, 0x1a ;  /* 0x0000001a05058836 */ /* 0x000fca0000000000 */
[----:B------:R-:W-:-:S04]  /*0870*/  @!P4 IADD3 R5, PT, PT, R5, 0x10, RZ ;  /* 0x000000100505c810 */ /* 0x000fc80007ffe0ff */
[----:B------:R-:W-:Y:S01]  /*0880*/  @!P5 IADD3 R5, PT, PT, R5, 0x4, RZ ;  /* 0x000000040505d810 */ /* 0x000fe20007ffe0ff */
[----:B--2---:R-:W-:-:S04]  /*0890*/  @!P1 IMAD R0, R11, 0x4, R0 ;  /* 0x000000040b009824 */ /* 0x004fc800078e0200 */
[----:B---3--:R-:W-:-:S04]  /*08a0*/  @!P2 IMAD R0, R13, 0x10, R0 ;  /* 0x000000100d00a824 */ /* 0x008fc800078e0200 */
[----:B----4-:R-:W-:-:S04]  /*08b0*/  @!P0 IMAD R0, R15, 0x1a, R0 ;  /* 0x0000001a0f008824 */ /* 0x010fc800078e0200 */
[----:B-----5:R-:W-:-:S04]  /*08c0*/  @!P4 IMAD R0, R17, 0x10, R0 ;  /* 0x000000101100c824 */ /* 0x020fc800078e0200 */
[----:B------:R-:W-:-:S07]  /*08d0*/  @!P5 IMAD R0, R9, 0x4, R0 ;  /* 0x000000040900d824 */ /* 0x000fce00078e0200 */
.L_x_3:
[----:B------:R-:W-:Y:S05]  /*08e0*/  @P3 BRA `(.L_x_4) ;  /* 0x00000000007c3947 */ /* 0x000fea0003800000 */
[----:B------:R-:W0:Y:S01]  /*08f0*/  LDC.64 R8, c[0x0][0x380] ;  /* 0x0000e000ff087b82 */ /* 0x000e220000000a00 */
[C---:B------:R-:W-:Y:S01]  /*0900*/  IADD3 R11, PT, PT, R2.reuse, -0x1, RZ ;  /* 0xffffffff020b7810 */ /* 0x040fe20007ffe0ff */
[----:B------:R-:W-:Y:S01]  /*0910*/  VIADD R15, R2, 0x2 ;  /* 0x00000002020f7836 */ /* 0x000fe20000000000 */
[----:B------:R-:W-:Y:S02]  /*0920*/  ISETP.GT.U32.AND P1, PT, R4, 0xf, PT ;  /* 0x0000000f0400780c */ /* 0x000fe40003f24070 */
[----:B------:R-:W-:Y:S02]  /*0930*/  ISETP.GT.U32.AND P2, PT, R11, 0xf, PT ;  /* 0x0000000f0b00780c */ /* 0x000fe40003f44070 */
[----:B------:R-:W-:-:S04]  /*0940*/  IADD3 R13, PT, PT, R2, 0x1, RZ ;  /* 0x00000001020d7810 */ /* 0x000fc80007ffe0ff */
[----:B------:R-:W-:Y:S02]  /*0950*/  ISETP.GT.U32.AND P3, PT, R13, 0xf, PT ;  /* 0x0000000f0d00780c */ /* 0x000fe40003f64070 */
[----:B0-----:R-:W-:-:S05]  /*0960*/  IADD3 R6, P0, PT, R7, R8, RZ ;  /* 0x0000000807067210 */ /* 0x001fca0007f1e0ff */
        /* <DEDUP_REMOVED lines=13> */
[----:B------:R-:W-:-:S04]  /*0a40*/  @!P1 VIADD R5, R5, 0x1 ;  /* 0x0000000105059836 */ /* 0x000fc80000000000 */
[----:B------:R-:W-:-:S05]  /*0a50*/  @!P2 VIADD R5, R5, 0x4 ;  /* 0x000000040505a836 */ /* 0x000fca0000000000 */
[----:B------:R-:W-:-:S05]  /*0a60*/  @!P0 IADD3 R5, PT, PT, R5, 0x7, RZ ;  /* 0x0000000705058810 */ /* 0x000fca0007ffe0ff */
[----:B------:R-:W-:-:S04]  /*0a70*/  @!P3 VIADD R5, R5, 0x4 ;  /* 0x000000040505b836 */ /* 0x000fc80000000000 */
[----:B------:R-:W-:Y:S01]  /*0a80*/  @!P4 VIADD R5, R5, 0x1 ;  /* 0x000000010505c836 */ /* 0x000fe20000000000 */
[----:B--2---:R-:W-:-:S04]  /*0a90*/  @!P1 IADD3 R0, PT, PT, R0, R9, RZ ;  /* 0x0000000900009210 */ /* 0x004fc80007ffe0ff */
[----:B---3--:R-:W-:-:S05]  /*0aa0*/  @!P2 LEA R0, R11, R0, 0x2 ;  /* 0x000000000b00a211 */ /* 0x008fca00078e10ff */
[----:B----4-:R-:W-:-:S05]  /*0ab0*/  @!P0 IMAD R0, R3, 0x7, R0 ;  /* 0x0000000703008824 */ /* 0x010fca00078e0200 */
[----:B-----5:R-:W-:-:S04]  /*0ac0*/  @!P3 LEA R0, R13, R0, 0x2 ;  /* 0x000000000d00b211 */ /* 0x020fc800078e10ff */
[----:B------:R-:W-:-:S07]  /*0ad0*/  @!P4 IADD3 R0, PT, PT, R0, R7, RZ ;  /* 0x000000070000c210 */ /* 0x000fce0007ffe0ff */
.L_x_4:
[----:B------:R-:W0:Y:S01]  /*0ae0*/  I2F.U32.RP R4, R5 ;  /* 0x0000000500047306 */ /* 0x000e220000209000 */
[----:B------:R-:W-:-:S07]  /*0af0*/  ISETP.NE.U32.AND P2, PT, R5, RZ, PT ;  /* 0x000000ff0500720c */ /* 0x000fce0003f45070 */
[----:B0-----:R-:W0:Y:S02]  /*0b00*/  MUFU.RCP R4, R4 ;  /* 0x0000000400047308 */ /* 0x001e240000001000 */
[----:B0-----:R-:W-:-:S06]  /*0b10*/  VIADD R2, R4, 0xffffffe ;  /* 0x0ffffffe04027836 */ /* 0x001fcc0000000000 */
[----:B------:R0:W1:Y:S02]  /*0b20*/  F2I.FTZ.U32.TRUNC.NTZ R3, R2 ;  /* 0x0000000200037305 */ /* 0x000064000021f000 */
[----:B0-----:R-:W-:Y:S01]  /*0b30*/  IMAD.MOV.U32 R2, RZ, RZ, RZ ;  /* 0x000000ffff027224 */ /* 0x001fe200078e00ff */
[----:B-1----:R-:W-:-:S05]  /*0b40*/  IADD3 R6, PT, PT, RZ, -R3, RZ ;  /* 0x80000003ff067210 */ /* 0x002fca0007ffe0ff */
[----:B------:R-:W-:-:S04]  /*0b50*/  IMAD R7, R6, R5, RZ ;  /* 0x0000000506077224 */ /* 0x000fc800078e02ff */
[----:B------:R-:W-:-:S06]  /*0b60*/  IMAD.HI.U32 R3, R3, R7, R2 ;  /* 0x0000000703037227 */ /* 0x000fcc00078e0002 */
[----:B------:R-:W-:-:S05]  /*0b70*/  IMAD.HI.U32 R7, R3, R0, RZ ;  /* 0x0000000003077227 */ /* 0x000fca00078e00ff */
[----:B------:R-:W-:-:S05]  /*0b80*/  IADD3 R3, PT, PT, -R7, RZ, RZ ;  /* 0x000000ff07037210 */ /* 0x000fca0007ffe1ff */
[----:B------:R-:W-:Y:S02]  /*0b90*/  IMAD R0, R5, R3, R0 ;  /* 0x0000000305007224 */ /* 0x000fe400078e0200 */
[----:B------:R-:W0:Y:S03]  /*0ba0*/  LDC.64 R2, c[0x0][0x388] ;  /* 0x0000e200ff027b82 */ /* 0x000e260000000a00 */
[----:B------:R-:W-:-:S13]  /*0bb0*/  ISETP.GE.U32.AND P0, PT, R0, R5, PT ;  /* 0x000000050000720c */ /* 0x000fda0003f06070 */
[----:B------:R-:W-:Y:S01]  /*0bc0*/  @P0 IMAD.IADD R0, R0, 0x1, -R5 ;  /* 0x0000000100000824 */ /* 0x000fe200078e0a05 */
[----:B------:R-:W-:-:S04]  /*0bd0*/  @P0 IADD3 R7, PT, PT, R7, 0x1, RZ ;  /* 0x0000000107070810 */ /* 0x000fc80007ffe0ff */
[----:B------:R-:W-:-:S13]  /*0be0*/  ISETP.GE.U32.AND P1, PT, R0, R5, PT ;  /* 0x000000050000720c */ /* 0x000fda0003f26070 */
[----:B------:R-:W-:Y:S01]  /*0bf0*/  @P1 VIADD R7, R7, 0x1 ;  /* 0x0000000107071836 */ /* 0x000fe20000000000 */
[----:B------:R-:W-:-:S05]  /*0c00*/  @!P2 LOP3.LUT R7, RZ, R5, RZ, 0x33, !PT ;  /* 0x00000005ff07a212 */ /* 0x000fca00078e33ff */
[----:B0-----:R-:W-:Y:S01]  /*0c10*/  STG.E.U8 desc[UR4][R2.64], R7 ;  /* 0x0000000702007986 */ /* 0x001fe2000c101104 */
[----:B------:R-:W-:Y:S05]  /*0c20*/  EXIT ;  /* 0x000000000000794d */ /* 0x000fea0003800000 */
.L_x_5:
[----:B------:R-:W-:-:S00]  /*0c30*/  BRA `(.L_x_5) ;  /* 0xfffffffc00fc7947 */ /* 0x000fc0000383ffff */
[----:B------:R-:W-:-:S00]  /*0c40*/  NOP ;  /* 0x0000000000007918 */ /* 0x000fc00000000000 */
        /* <DEDUP_REMOVED lines=11> */
.L_x_6:


//--------------------- .nv.shared.reserved.0     --------------------------
	.section	.nv.shared.reserved.0,"aw",@nobits
	.weak		__nv_reservedSMEM_offset_0_alias
	.size		__nv_reservedSMEM_offset_0_alias, 0, 64
	.other		__nv_reservedSMEM_offset_0_alias,@"STO_CUDA_RESERVED_SHARED STV_DEFAULT"
__nv_reservedSMEM_offset_0_alias:
	.zero		0
	.zero		64


//--------------------- .nv.constant0._Z8convolvePA16_hPhii --------------------------
	.section	.nv.constant0._Z8convolvePA16_hPhii,"a",@progbits
	.sectionflags	@""
	.align	4
.nv.constant0._Z8convolvePA16_hPhii:
	.zero		920


//--------------------- SYMBOLS --------------------------

	.type		.nv.reservedSmem.offset0,@object
	.size		.nv.reservedSmem.offset0,0x4
